	.headerflags	@"EF_CUDA_TEXMODE_UNIFIED EF_CUDA_64BIT_ADDRESS EF_CUDA_ACCELERATORS EF_CUDA_SM90 EF_CUDA_VIRTUAL_SM(EF_CUDA_SM90)"
	.elftype	@"ET_EXEC"


//--------------------- .nv.info                  --------------------------
	.section	.nv.info,"",@"SHT_CUDA_INFO"
	.align	4


	//----- nvinfo : EIATTR_REGCOUNT
	.align		4
        /*0000*/ 	.byte	0x04, 0x2f
        /*0002*/ 	.short	(.L_1 - .L_0)
	.align		4
.L_0:
        /*0004*/ 	.word	index@(triton_poi_fused__unsafe_index_convolution_leaky_relu_12)
        /*0008*/ 	.word	0x00000010


	//----- nvinfo : EIATTR_MIN_STACK_SIZE
	.align		4
.L_1:
        /*000c*/ 	.byte	0x04, 0x12
        /*000e*/ 	.short	(.L_3 - .L_2)
	.align		4
.L_2:
        /*0010*/ 	.word	index@(triton_poi_fused__unsafe_index_convolution_leaky_relu_12)
        /*0014*/ 	.word	0x00000000


	//----- nvinfo : EIATTR_FRAME_SIZE
	.align		4
.L_3:
        /*0018*/ 	.byte	0x04, 0x11
        /*001a*/ 	.short	(.L_5 - .L_4)
	.align		4
.L_4:
        /*001c*/ 	.word	index@(triton_poi_fused__unsafe_index_convolution_leaky_relu_12)
        /*0020*/ 	.word	0x00000000


	//----- nvinfo : EIATTR_MIN_STACK_SIZE
	.align		4
.L_5:
        /*0024*/ 	.byte	0x04, 0x12
        /*0026*/ 	.short	(.L_7 - .L_6)
	.align		4
.L_6:
        /*0028*/ 	.word	index@(triton_poi_fused__unsafe_index_convolution_leaky_relu_12)
        /*002c*/ 	.word	0x00000000
.L_7:


//--------------------- .nv.info.triton_poi_fused__unsafe_index_convolution_leaky_relu_12 --------------------------
	.section	.nv.info.triton_poi_fused__unsafe_index_convolution_leaky_relu_12,"",@"SHT_CUDA_INFO"
	.sectionflags	@""
	.align	4


	//----- nvinfo : EIATTR_CUDA_API_VERSION
	.align		4
        /*0000*/ 	.byte	0x04, 0x37
        /*0002*/ 	.short	(.L_9 - .L_8)
.L_8:
        /*0004*/ 	.word	0x0000007c


	//----- nvinfo : EIATTR_KPARAM_INFO
	.align		4
.L_9:
        /*0008*/ 	.byte	0x04, 0x17
        /*000a*/ 	.short	(.L_11 - .L_10)
.L_10:
        /*000c*/ 	.word	0x00000000
        /*0010*/ 	.short	0x0004
        /*0012*/ 	.short	0x0020
        /*0014*/ 	.byte	0x00, 0xf0, 0x11, 0x00


	//----- nvinfo : EIATTR_KPARAM_INFO
	.align		4
.L_11:
        /*0018*/ 	.byte	0x04, 0x17
        /*001a*/ 	.short	(.L_13 - .L_12)
.L_12:
        /*001c*/ 	.word	0x00000000
        /*0020*/ 	.short	0x0003
        /*0022*/ 	.short	0x0018
        /*0024*/ 	.byte	0x00, 0xf4, 0x21, 0x00


	//----- nvinfo : EIATTR_KPARAM_INFO
	.align		4
.L_13:
        /*0028*/ 	.byte	0x04, 0x17
        /*002a*/ 	.short	(.L_15 - .L_14)
.L_14:
        /*002c*/ 	.word	0x00000000
        /*0030*/ 	.short	0x0002
        /*0032*/ 	.short	0x0010
        /*0034*/ 	.byte	0x00, 0xf4, 0x21, 0x00


	//----- nvinfo : EIATTR_KPARAM_INFO
	.align		4
.L_15:
        /*0038*/ 	.byte	0x04, 0x17
        /*003a*/ 	.short	(.L_17 - .L_16)
.L_16:
        /*003c*/ 	.word	0x00000000
        /*0040*/ 	.short	0x0001
        /*0042*/ 	.short	0x0008
        /*0044*/ 	.byte	0x00, 0xf4, 0x21, 0x00


	//----- nvinfo : EIATTR_KPARAM_INFO
	.align		4
.L_17:
        /*0048*/ 	.byte	0x04, 0x17
        /*004a*/ 	.short	(.L_19 - .L_18)
.L_18:
        /*004c*/ 	.word	0x00000000
        /*0050*/ 	.short	0x0000
        /*0052*/ 	.short	0x0000
        /*0054*/ 	.byte	0x00, 0xf4, 0x21, 0x00


	//----- nvinfo : EIATTR_SPARSE_MMA_MASK
	.align		4
.L_19:
        /*0058*/ 	.byte	0x03, 0x50
        /*005a*/ 	.short	0x0000


	//----- nvinfo : EIATTR_MAXREG_COUNT
	.align		4
        /*005c*/ 	.byte	0x03, 0x1b
        /*005e*/ 	.short	0x00ff


	//----- nvinfo : EIATTR_EXIT_INSTR_OFFSETS
	.align		4
        /*0060*/ 	.byte	0x04, 0x1c
        /*0062*/ 	.short	(.L_21 - .L_20)


	//   ....[0]....
.L_20:
        /*0064*/ 	.word	0x00000330


	//----- nvinfo : EIATTR_REQNTID
	.align		4
.L_21:
        /*0068*/ 	.byte	0x04, 0x10
        /*006a*/ 	.short	(.L_23 - .L_22)
.L_22:
        /*006c*/ 	.word	0x00000080
        /*0070*/ 	.word	0x00000001
        /*0074*/ 	.word	0x00000001


	//----- nvinfo : EIATTR_CBANK_PARAM_SIZE
	.align		4
.L_23:
        /*0078*/ 	.byte	0x03, 0x19
        /*007a*/ 	.short	0x0024


	//----- nvinfo : EIATTR_PARAM_CBANK
	.align		4
        /*007c*/ 	.byte	0x04, 0x0a
        /*007e*/ 	.short	(.L_25 - .L_24)
	.align		4
.L_24:
        /*0080*/ 	.word	index@(.nv.constant0.triton_poi_fused__unsafe_index_convolution_leaky_relu_12)
        /*0084*/ 	.short	0x0210
        /*0086*/ 	.short	0x0024


	//----- nvinfo : EIATTR_SW_WAR
	.align		4
.L_25:
        /*0088*/ 	.byte	0x04, 0x36
        /*008a*/ 	.short	(.L_27 - .L_26)
.L_26:
        /*008c*/ 	.word	0x00000008
.L_27:


//--------------------- .nv.callgraph             --------------------------
	.section	.nv.callgraph,"",@"SHT_CUDA_CALLGRAPH"
	.align	4
	.sectionentsize	8
	.align		4
        /*0000*/ 	.word	0x00000000
	.align		4
        /*0004*/ 	.word	0xffffffff
	.align		4
        /*0008*/ 	.word	0x00000000
	.align		4
        /*000c*/ 	.word	0xfffffffe
	.align		4
        /*0010*/ 	.word	0x00000000
	.align		4
        /*0014*/ 	.word	0xfffffffd
	.align		4
        /*0018*/ 	.word	0x00000000
	.align		4
        /*001c*/ 	.word	0xfffffffc


//--------------------- .text.triton_poi_fused__unsafe_index_convolution_leaky_relu_12 --------------------------
	.section	.text.triton_poi_fused__unsafe_index_convolution_leaky_relu_12,"ax",@progbits
	.align	128
        .global         triton_poi_fused__unsafe_index_convolution_leaky_relu_12
        .type           triton_poi_fused__unsafe_index_convolution_leaky_relu_12,@function
        .size           triton_poi_fused__unsafe_index_convolution_leaky_relu_12,(.L_x_1 - triton_poi_fused__unsafe_index_convolution_leaky_relu_12)
        .other          triton_poi_fused__unsafe_index_convolution_leaky_relu_12,@"STO_CUDA_ENTRY STV_DEFAULT"
triton_poi_fused__unsafe_index_convolution_leaky_relu_12:
.text.triton_poi_fused__unsafe_index_convolution_leaky_relu_12:
[----:B------:R-:W-:Y:S01]  /*0000*/  LDC R1, c[0x0][0x28] ;  /* 0x00000a00ff017b82 */ /* 0x000fe20000000800 */
[----:B------:R-:W1:Y:S07]  /*0010*/  S2R R0, SR_TID.X ;  /* 0x0000000000007919 */ /* 0x000e6e0000002100 */
[----:B------:R-:W2:Y:S01]  /*0020*/  LDC.64 R6, c[0x0][0x210] ;  /* 0x00008400ff067b82 */ /* 0x000ea20000000a00 */
[----:B------:R-:W-:Y:S01]  /*0030*/  ULDC.64 UR4, c[0x0][0x208] ;  /* 0x0000820000047ab9 */ /* 0x000fe20000000a00 */
[----:B------:R-:W-:Y:S01]  /*0040*/  ULDC.64 UR6, c[0x0][0x218] ;  /* 0x0000860000067ab9 */ /* 0x000fe20000000a00 */
[----:B------:R-:W3:Y:S01]  /*0050*/  S2R R9, SR_CTAID.X ;  /* 0x0000000000097919 */ /* 0x000ee20000002500 */
[----:B-1----:R-:W-:-:S05]  /*0060*/  LOP3.LUT R0, R0, 0x7f, RZ, 0xc0, !PT ;  /* 0x0000007f00007812 */ /* 0x002fca00078ec0ff */
[----:B---3--:R-:W-:-:S05]  /*0070*/  IMAD R0, R9, 0x80, R0 ;  /* 0x0000008009007824 */ /* 0x008fca00078e0200 */
[----:B------:R-:W-:-:S04]  /*0080*/  SHF.R.S32.HI R3, RZ, 0x1f, R0 ;  /* 0x0000001fff037819 */ /* 0x000fc80000011400 */
[----:B------:R-:W-:-:S04]  /*0090*/  LEA.HI R3, R3, R0, RZ, 0x4 ;  /* 0x0000000003037211 */ /* 0x000fc800078f20ff */
[----:B------:R-:W-:Y:S02]  /*00a0*/  SHF.R.S32.HI R2, RZ, 0x4, R3 ;  /* 0x00000004ff027819 */ /* 0x000fe40000011403 */
[----:B------:R-:W-:Y:S02]  /*00b0*/  LOP3.LUT R3, R3, 0xfffffff0, RZ, 0xc0, !PT ;  /* 0xfffffff003037812 */ /* 0x000fe400078ec0ff */
[----:B------:R-:W-:-:S03]  /*00c0*/  LEA.HI R4, R2, R2, RZ, 0x4 ;  /* 0x0000000202047211 */ /* 0x000fc600078f20ff */
[----:B------:R-:W-:Y:S01]  /*00d0*/  IMAD.IADD R3, R0, 0x1, -R3 ;  /* 0x0000000100037824 */ /* 0x000fe200078e0a03 */
[----:B------:R-:W-:-:S05]  /*00e0*/  LOP3.LUT R5, R4, 0xfffffff0, RZ, 0xc0, !PT ;  /* 0xfffffff004057812 */ /* 0x000fca00078ec0ff */
[----:B------:R-:W-:-:S04]  /*00f0*/  IMAD.IADD R5, R2, 0x1, -R5 ;  /* 0x0000000102057824 */ /* 0x000fc800078e0a05 */
[----:B--2---:R-:W-:-:S04]  /*0100*/  IMAD.WIDE R4, R5, 0x8, R6 ;  /* 0x0000000805047825 */ /* 0x004fc800078e0206 */
[----:B------:R-:W-:Y:S02]  /*0110*/  IMAD.WIDE R6, R3, 0x8, R6 ;  /* 0x0000000803067825 */ /* 0x000fe400078e0206 */
[----:B------:R-:W2:Y:S01]  /*0120*/  LDG.E.EL.64 R4, desc[UR4][R4.64] ;  /* 0x0000000404047981 */ /* 0x000ea2000c2e1b00 */
[----:B------:R-:W-:Y:S01]  /*0130*/  SHF.R.S32.HI R9, RZ, 0x18, R9 ;  /* 0x00000018ff097819 */ /* 0x000fe20000011409 */
[----:B------:R-:W1:Y:S02]  /*0140*/  LDC.64 R2, c[0x0][0x220] ;  /* 0x00008800ff027b82 */ /* 0x000e640000000a00 */
[----:B------:R-:W3:Y:S01]  /*0150*/  LDG.E.EL.64 R6, desc[UR4][R6.64] ;  /* 0x0000000406067981 */ /* 0x000ee2000c2e1b00 */
[----:B------:R-:W-:-:S04]  /*0160*/  SGXT R9, R9, 0x1 ;  /* 0x000000010909781a */ /* 0x000fc80000000200 */
[----:B------:R-:W-:-:S04]  /*0170*/  LEA.HI R9, R9, R0, RZ, 0x8 ;  /* 0x0000000009097211 */ /* 0x000fc800078f40ff */
[----:B------:R-:W-:Y:S02]  /*0180*/  SHF.R.S32.HI R9, RZ, 0x8, R9 ;  /* 0x00000008ff097819 */ /* 0x000fe40000011409 */
[----:B--2---:R-:W-:Y:S02]  /*0190*/  SHF.R.U32.HI R13, RZ, 0x1c, R5 ;  /* 0x0000001cff0d7819 */ /* 0x004fe40000011605 */
[----:B---3--:R-:W-:Y:S02]  /*01a0*/  SHF.R.U32.HI R8, RZ, 0x1a, R7 ;  /* 0x0000001aff087819 */ /* 0x008fe40000011607 */
[----:B------:R-:W-:Y:S02]  /*01b0*/  LEA R11, P0, R6, UR6, 0x2 ;  /* 0x00000006060b7c11 */ /* 0x000fe4000f8010ff */
[----:B------:R-:W-:Y:S02]  /*01c0*/  LOP3.LUT R13, R13, 0x8, RZ, 0xc0, !PT ;  /* 0x000000080d0d7812 */ /* 0x000fe400078ec0ff */
[----:B------:R-:W-:-:S02]  /*01d0*/  LOP3.LUT R8, R8, 0x20, RZ, 0xc0, !PT ;  /* 0x0000002008087812 */ /* 0x000fc400078ec0ff */
[----:B------:R-:W-:Y:S02]  /*01e0*/  LEA.HI.X R10, R6, UR7, R7, 0x2, P0 ;  /* 0x00000007060a7c11 */ /* 0x000fe400080f1407 */
[----:B------:R-:W-:Y:S02]  /*01f0*/  IADD3 R12, P0, R4, R13, RZ ;  /* 0x0000000d040c7210 */ /* 0x000fe40007f1e0ff */
[----:B------:R-:W-:Y:S02]  /*0200*/  IADD3 R7, P1, R8, R11, RZ ;  /* 0x0000000b08077210 */ /* 0x000fe40007f3e0ff */
[----:B------:R-:W-:Y:S01]  /*0210*/  LEA.HI R4, R9, R9, RZ, 0x2 ;  /* 0x0000000909047211 */ /* 0x000fe200078f10ff */
[----:B------:R-:W-:Y:S02]  /*0220*/  IMAD.X R8, RZ, RZ, R5, P0 ;  /* 0x000000ffff087224 */ /* 0x000fe400000e0605 */
[----:B------:R-:W-:Y:S01]  /*0230*/  IMAD.X R5, RZ, RZ, R10, P1 ;  /* 0x000000ffff057224 */ /* 0x000fe200008e060a */
[----:B------:R-:W-:-:S02]  /*0240*/  LOP3.LUT R6, R4, 0xfffffffc, RZ, 0xc0, !PT ;  /* 0xfffffffc04067812 */ /* 0x000fc400078ec0ff */
[----:B------:R-:W-:-:S03]  /*0250*/  LEA R4, P0, R12, R7, 0x5 ;  /* 0x000000070c047211 */ /* 0x000fc600078028ff */
[C---:B------:R-:W-:Y:S01]  /*0260*/  IMAD.IADD R7, R9.reuse, 0x1, -R6 ;  /* 0x0000000109077824 */ /* 0x040fe200078e0a06 */
[----:B------:R-:W-:Y:S01]  /*0270*/  LEA.HI.X R5, R12, R5, R8, 0x5, P0 ;  /* 0x000000050c057211 */ /* 0x000fe200000f2c08 */
[----:B------:R-:W-:Y:S02]  /*0280*/  IMAD.SHL.U32 R9, R9, 0x40, RZ ;  /* 0x0000004009097824 */ /* 0x000fe400078e00ff */
[----:B-1----:R-:W-:Y:S02]  /*0290*/  IMAD.WIDE R2, R7, 0x4, R2 ;  /* 0x0000000407027825 */ /* 0x002fe400078e0202 */
[----:B------:R-:W1:Y:S02]  /*02a0*/  LDC.64 R6, c[0x0][0x228] ;  /* 0x00008a00ff067b82 */ /* 0x000e640000000a00 */
[----:B------:R-:W-:Y:S02]  /*02b0*/  IMAD.WIDE R4, R9, 0x4, R4 ;  /* 0x0000000409047825 */ /* 0x000fe400078e0204 */
[----:B------:R-:W2:Y:S04]  /*02c0*/  LDG.E.EL R2, desc[UR4][R2.64] ;  /* 0x0000000402027981 */ /* 0x000ea8000c2e1900 */
[----:B------:R-:W2:Y:S01]  /*02d0*/  LDG.E.EL R5, desc[UR4][R4.64] ;  /* 0x0000000404057981 */ /* 0x000ea2000c2e1900 */
[----:B-1----:R-:W-:Y:S01]  /*02e0*/  IMAD.WIDE R6, R0, 0x4, R6 ;  /* 0x0000000400067825 */ /* 0x002fe200078e0206 */
[----:B--2---:R-:W-:-:S03]  /*02f0*/  FSETP.GT.AND P0, PT, R2, -R5, PT ;  /* 0x800000050200720b */ /* 0x004fc60003f04000 */
[----:B------:R-:W-:-:S10]  /*0300*/  FADD R9, R2, R5 ;  /* 0x0000000502097221 */ /* 0x000fd40000000000 */
[----:B------:R-:W-:-:S05]  /*0310*/  @!P0 FMUL R9, R9, 0.20000000298023223877 ;  /* 0x3e4ccccd09098820 */ /* 0x000fca0000400000 */
[----:B------:R-:W-:Y:S01]  /*0320*/  STG.E desc[UR4][R6.64], R9 ;  /* 0x0000000906007986 */ /* 0x000fe2000c101904 */
[----:B------:R-:W-:Y:S05]  /*0330*/  EXIT ;  /* 0x000000000000794d */ /* 0x000fea0003800000 */
.L_x_0:
[----:B------:R-:W-:-:S00]  /*0340*/  BRA `(.L_x_0) ;  /* 0xfffffffc00fc7947 */ /* 0x000fc0000383ffff */
[----:B------:R-:W-:-:S00]  /*0350*/  NOP ;  /* 0x0000000000007918 */ /* 0x000fc00000000000 */
        /* <DEDUP_REMOVED lines=10> */
.L_x_1:


//--------------------- .nv.constant0.triton_poi_fused__unsafe_index_convolution_leaky_relu_12 --------------------------
	.section	.nv.constant0.triton_poi_fused__unsafe_index_convolution_leaky_relu_12,"a",@progbits
	.sectionflags	@""
	.align	4
.nv.constant0.triton_poi_fused__unsafe_index_convolution_leaky_relu_12:
	.zero		564
